//
// Generated by NVIDIA NVVM Compiler
//
// Compiler Build ID: CL-36424714
// Cuda compilation tools, release 13.0, V13.0.88
// Based on NVVM 20.0.0
//

.version 9.0
.target sm_100
.address_size 64

	// .globl	_Z24addVectorsKernelNThreadsPfS_S_i

.visible .entry _Z24addVectorsKernelNThreadsPfS_S_i(
	.param .u64 .ptr .align 1 _Z24addVectorsKernelNThreadsPfS_S_i_param_0,
	.param .u64 .ptr .align 1 _Z24addVectorsKernelNThreadsPfS_S_i_param_1,
	.param .u64 .ptr .align 1 _Z24addVectorsKernelNThreadsPfS_S_i_param_2,
	.param .u32 _Z24addVectorsKernelNThreadsPfS_S_i_param_3
)
{
	.reg .pred 	%p<2>;
	.reg .b32 	%r<6>;
	.reg .b32 	%f<4>;
	.reg .b64 	%rd<11>;

	ld.param.u64 	%rd1, [_Z24addVectorsKernelNThreadsPfS_S_i_param_0];
	ld.param.u64 	%rd2, [_Z24addVectorsKernelNThreadsPfS_S_i_param_1];
	ld.param.u64 	%rd3, [_Z24addVectorsKernelNThreadsPfS_S_i_param_2];
	ld.param.u32 	%r2, [_Z24addVectorsKernelNThreadsPfS_S_i_param_3];
	mov.u32 	%r3, %ctaid.x;
	mov.u32 	%r4, %ntid.x;
	mov.u32 	%r5, %tid.x;
	mad.lo.s32 	%r1, %r3, %r4, %r5;
	setp.ge.s32 	%p1, %r1, %r2;
	@%p1 bra 	$L__BB0_2;
	cvta.to.global.u64 	%rd4, %rd1;
	cvta.to.global.u64 	%rd5, %rd2;
	cvta.to.global.u64 	%rd6, %rd3;
	mul.wide.s32 	%rd7, %r1, 4;
	add.s64 	%rd8, %rd4, %rd7;
	ld.global.f32 	%f1, [%rd8];
	add.s64 	%rd9, %rd5, %rd7;
	ld.global.f32 	%f2, [%rd9];
	add.f32 	%f3, %f1, %f2;
	add.s64 	%rd10, %rd6, %rd7;
	st.global.f32 	[%rd10], %f3;
$L__BB0_2:
	ret;

}


// ===== COMPILED SASS (sm_100) =====

	.target	sm_100

	.elftype	@"ET_EXEC"


//--------------------- .note.nv.tkinfo           --------------------------
	.section	.note.nv.tkinfo,"",@"SHT_NOTE"
	.sectionflags	@"SHF_NOTE_NV_TKINFO"
	.tkinfo
        /*0018*/ 	.word	0x00000002
        /*0030*/ 	.string	""
        /*0030*/ 	.string	"ptxas"
        /*0030*/ 	.string	"Cuda compilation tools, release 13.0, V13.0.88"
        /*0030*/ 	.string	"Build cuda_13.0.r13.0/compiler.36424714_0"
        /*0030*/ 	.string	"-arch sm_100 -m 64 "



//--------------------- .note.nv.cuinfo           --------------------------
	.section	.note.nv.cuinfo,"",@"SHT_NOTE"
	.sectionflags	@"SHF_NOTE_NV_CUINFO"
        /*0018*/ 	.short	0x0002
        /*001a*/ 	.short	0x0064
        /*001c*/ 	.short	0x0082
	.zero		2


//--------------------- .nv.info                  --------------------------
	.section	.nv.info,"",@"SHT_CUDA_INFO"
	.align	4


	//----- nvinfo : EIATTR_REGCOUNT
	.align		4
        /*0000*/ 	.byte	0x04, 0x2f
        /*0002*/ 	.short	(.L_1 - .L_0)
	.align		4
.L_0:
        /*0004*/ 	.word	index@(_Z24addVectorsKernelNThreadsPfS_S_i)
        /*0008*/ 	.word	0x0000000c


	//----- nvinfo : EIATTR_FRAME_SIZE
	.align		4
.L_1:
        /*000c*/ 	.byte	0x04, 0x11
        /*000e*/ 	.short	(.L_3 - .L_2)
	.align		4
.L_2:
        /*0010*/ 	.word	index@(_Z24addVectorsKernelNThreadsPfS_S_i)
        /*0014*/ 	.word	0x00000000


	//----- nvinfo : EIATTR_MIN_STACK_SIZE
	.align		4
.L_3:
        /*0018*/ 	.byte	0x04, 0x12
        /*001a*/ 	.short	(.L_5 - .L_4)
	.align		4
.L_4:
        /*001c*/ 	.word	index@(_Z24addVectorsKernelNThreadsPfS_S_i)
        /*0020*/ 	.word	0x00000000
.L_5:


//--------------------- .nv.compat                --------------------------
	.section	.nv.compat,"",@"SHT_CUDA_COMPAT_INFO"
	.align	4
        /*0000*/ 	.byte	0x02, 0x09, 0x00, 0x00, 0x02, 0x02, 0x01, 0x00, 0x02, 0x05, 0x05, 0x00, 0x03, 0x07, 0x01, 0x01
        /*0010*/ 	.byte	0x02, 0x03, 0x00, 0x00, 0x02, 0x06, 0x01, 0x00, 0x04, 0x0b, 0x08, 0x00, 0x09, 0x00, 0x00, 0x00
        /*0020*/ 	.byte	0x00, 0x00, 0x00, 0x00


//--------------------- .nv.info._Z24addVectorsKernelNThreadsPfS_S_i --------------------------
	.section	.nv.info._Z24addVectorsKernelNThreadsPfS_S_i,"",@"SHT_CUDA_INFO"
	.sectionflags	@""
	.align	4


	//----- nvinfo : EIATTR_CUDA_API_VERSION
	.align		4
        /*0000*/ 	.byte	0x04, 0x37
        /*0002*/ 	.short	(.L_7 - .L_6)
.L_6:
        /*0004*/ 	.word	0x00000082


	//----- nvinfo : EIATTR_KPARAM_INFO
	.align		4
.L_7:
        /*0008*/ 	.byte	0x04, 0x17
        /*000a*/ 	.short	(.L_9 - .L_8)
.L_8:
        /*000c*/ 	.word	0x00000000
        /*0010*/ 	.short	0x0003
        /*0012*/ 	.short	0x0018
        /*0014*/ 	.byte	0x00, 0xf0, 0x11, 0x00


	//----- nvinfo : EIATTR_KPARAM_INFO
	.align		4
.L_9:
        /*0018*/ 	.byte	0x04, 0x17
        /*001a*/ 	.short	(.L_11 - .L_10)
.L_10:
        /*001c*/ 	.word	0x00000000
        /*0020*/ 	.short	0x0002
        /*0022*/ 	.short	0x0010
        /*0024*/ 	.byte	0x00, 0xf5, 0x21, 0x00


	//----- nvinfo : EIATTR_KPARAM_INFO
	.align		4
.L_11:
        /*0028*/ 	.byte	0x04, 0x17
        /*002a*/ 	.short	(.L_13 - .L_12)
.L_12:
        /*002c*/ 	.word	0x00000000
        /*0030*/ 	.short	0x0001
        /*0032*/ 	.short	0x0008
        /*0034*/ 	.byte	0x00, 0xf5, 0x21, 0x00


	//----- nvinfo : EIATTR_KPARAM_INFO
	.align		4
.L_13:
        /*0038*/ 	.byte	0x04, 0x17
        /*003a*/ 	.short	(.L_15 - .L_14)
.L_14:
        /*003c*/ 	.word	0x00000000
        /*0040*/ 	.short	0x0000
        /*0042*/ 	.short	0x0000
        /*0044*/ 	.byte	0x00, 0xf5, 0x21, 0x00


	//----- nvinfo : EIATTR_SPARSE_MMA_MASK
	.align		4
.L_15:
        /*0048*/ 	.byte	0x03, 0x50
        /*004a*/ 	.short	0x0000


	//----- nvinfo : EIATTR_MAXREG_COUNT
	.align		4
        /*004c*/ 	.byte	0x03, 0x1b
        /*004e*/ 	.short	0x00ff


	//----- nvinfo : EIATTR_MERCURY_ISA_VERSION
	.align		4
        /*0050*/ 	.byte	0x03, 0x5f
        /*0052*/ 	.short	0x0101


	//----- nvinfo : EIATTR_VRC_CTA_INIT_COUNT
	.align		4
        /*0054*/ 	.byte	0x02, 0x4a
	.zero		1
	.zero		1


	//----- nvinfo : EIATTR_EXIT_INSTR_OFFSETS
	.align		4
        /*0058*/ 	.byte	0x04, 0x1c
        /*005a*/ 	.short	(.L_17 - .L_16)


	//   ....[0]....
.L_16:
        /*005c*/ 	.word	0x00000070


	//   ....[1]....
        /*0060*/ 	.word	0x00000130


	//----- nvinfo : EIATTR_CBANK_PARAM_SIZE
	.align		4
.L_17:
        /*0064*/ 	.byte	0x03, 0x19
        /*0066*/ 	.short	0x001c


	//----- nvinfo : EIATTR_PARAM_CBANK
	.align		4
        /*0068*/ 	.byte	0x04, 0x0a
        /*006a*/ 	.short	(.L_19 - .L_18)
	.align		4
.L_18:
        /*006c*/ 	.word	index@(.nv.constant0._Z24addVectorsKernelNThreadsPfS_S_i)
        /*0070*/ 	.short	0x0380
        /*0072*/ 	.short	0x001c


	//----- nvinfo : EIATTR_SW_WAR
	.align		4
.L_19:
        /*0074*/ 	.byte	0x04, 0x36
        /*0076*/ 	.short	(.L_21 - .L_20)
.L_20:
        /*0078*/ 	.word	0x00000008
.L_21:


//--------------------- .nv.callgraph             --------------------------
	.section	.nv.callgraph,"",@"SHT_CUDA_CALLGRAPH"
	.align	4
	.sectionentsize	8
	.align		4
        /*0000*/ 	.word	0x00000000
	.align		4
        /*0004*/ 	.word	0xffffffff
	.align		4
        /*0008*/ 	.word	0x00000000
	.align		4
        /*000c*/ 	.word	0xfffffffe
	.align		4
        /*0010*/ 	.word	0x00000000
	.align		4
        /*0014*/ 	.word	0xfffffffd
	.align		4
        /*0018*/ 	.word	0x00000000
	.align		4
        /*001c*/ 	.word	0xfffffffc


//--------------------- .text._Z24addVectorsKernelNThreadsPfS_S_i --------------------------
	.section	.text._Z24addVectorsKernelNThreadsPfS_S_i,"ax",@progbits
	.align	128
        .global         _Z24addVectorsKernelNThreadsPfS_S_i
        .type           _Z24addVectorsKernelNThreadsPfS_S_i,@function
        .size           _Z24addVectorsKernelNThreadsPfS_S_i,(.L_x_1 - _Z24addVectorsKernelNThreadsPfS_S_i)
        .other          _Z24addVectorsKernelNThreadsPfS_S_i,@"STO_CUDA_ENTRY STV_DEFAULT"
_Z24addVectorsKernelNThreadsPfS_S_i:
.text._Z24addVectorsKernelNThreadsPfS_S_i:
[----:B------:R-:W-:Y:S01]  /*0000*/  LDC R1, c[0x0][0x37c] ;  /* 0x0000df00ff017b82 */ /* 0x000fe20000000800 */
[----:B------:R-:W0:Y:S07]  /*0010*/  S2R R0, SR_TID.X ;  /* 0x0000000000007919 */ /* 0x000e2e0000002100 */
[----:B------:R-:W0:Y:S01]  /*0020*/  S2UR UR4, SR_CTAID.X ;  /* 0x00000000000479c3 */ /* 0x000e220000002500 */
[----:B------:R-:W1:Y:S07]  /*0030*/  LDCU UR5, c[0x0][0x398] ;  /* 0x00007300ff0577ac */ /* 0x000e6e0008000800 */
[----:B------:R-:W0:Y:S02]  /*0040*/  LDC R9, c[0x0][0x360] ;  /* 0x0000d800ff097b82 */ /* 0x000e240000000800 */
[----:B0-----:R-:W-:-:S05]  /*0050*/  IMAD R9, R9, UR4, R0 ;  /* 0x0000000409097c24 */ /* 0x001fca000f8e0200 */
[----:B-1----:R-:W-:-:S13]  /*0060*/  ISETP.GE.AND P0, PT, R9, UR5, PT ;  /* 0x0000000509007c0c */ /* 0x002fda000bf06270 */
[----:B------:R-:W-:Y:S05]  /*0070*/  @P0 EXIT ;  /* 0x000000000000094d */ /* 0x000fea0003800000 */
[----:B------:R-:W0:Y:S01]  /*0080*/  LDC.64 R2, c[0x0][0x380] ;  /* 0x0000e000ff027b82 */ /* 0x000e220000000a00 */
[----:B------:R-:W1:Y:S07]  /*0090*/  LDCU.64 UR4, c[0x0][0x358] ;  /* 0x00006b00ff0477ac */ /* 0x000e6e0008000a00 */
[----:B------:R-:W2:Y:S08]  /*00a0*/  LDC.64 R4, c[0x0][0x388] ;  /* 0x0000e200ff047b82 */ /* 0x000eb00000000a00 */
[----:B------:R-:W3:Y:S01]  /*00b0*/  LDC.64 R6, c[0x0][0x390] ;  /* 0x0000e400ff067b82 */ /* 0x000ee20000000a00 */
[----:B0-----:R-:W-:-:S06]  /*00c0*/  IMAD.WIDE R2, R9, 0x4, R2 ;  /* 0x0000000409027825 */ /* 0x001fcc00078e0202 */
[----:B-1----:R-:W4:Y:S01]  /*00d0*/  LDG.E R2, desc[UR4][R2.64] ;  /* 0x0000000402027981 */ /* 0x002f22000c1e1900 */
[----:B--2---:R-:W-:-:S06]  /*00e0*/  IMAD.WIDE R4, R9, 0x4, R4 ;  /* 0x0000000409047825 */ /* 0x004fcc00078e0204 */
[----:B------:R-:W4:Y:S01]  /*00f0*/  LDG.E R5, desc[UR4][R4.64] ;  /* 0x0000000404057981 */ /* 0x000f22000c1e1900 */
[----:B---3--:R-:W-:-:S04]  /*0100*/  IMAD.WIDE R6, R9, 0x4, R6 ;  /* 0x0000000409067825 */ /* 0x008fc800078e0206 */
[----:B----4-:R-:W-:-:S05]  /*0110*/  FADD R9, R2, R5 ;  /* 0x0000000502097221 */ /* 0x010fca0000000000 */
[----:B------:R-:W-:Y:S01]  /*0120*/  STG.E desc[UR4][R6.64], R9 ;  /* 0x0000000906007986 */ /* 0x000fe2000c101904 */
[----:B------:R-:W-:Y:S05]  /*0130*/  EXIT ;  /* 0x000000000000794d */ /* 0x000fea0003800000 */
.L_x_0:
[----:B------:R-:W-:-:S00]  /*0140*/  BRA `(.L_x_0) ;  /* 0xfffffffc00fc7947 */ /* 0x000fc0000383ffff */
[----:B------:R-:W-:-:S00]  /*0150*/  NOP ;  /* 0x0000000000007918 */ /* 0x000fc00000000000 */
        /* <DEDUP_REMOVED lines=10> */
.L_x_1:


//--------------------- .nv.shared.reserved.0     --------------------------
	.section	.nv.shared.reserved.0,"aw",@nobits
	.weak		__nv_reservedSMEM_offset_0_alias
	.size		__nv_reservedSMEM_offset_0_alias, 0, 64
	.other		__nv_reservedSMEM_offset_0_alias,@"STO_CUDA_RESERVED_SHARED STV_DEFAULT"
__nv_reservedSMEM_offset_0_alias:
	.zero		0
	.zero		64


//--------------------- .nv.constant0._Z24addVectorsKernelNThreadsPfS_S_i --------------------------
	.section	.nv.constant0._Z24addVectorsKernelNThreadsPfS_S_i,"a",@progbits
	.sectionflags	@""
	.align	4
.nv.constant0._Z24addVectorsKernelNThreadsPfS_S_i:
	.zero		924


//--------------------- SYMBOLS --------------------------

	.type		.nv.reservedSmem.offset0,@object
	.size		.nv.reservedSmem.offset0,0x4
